//
// Generated by NVIDIA NVVM Compiler
//
// Compiler Build ID: CL-36424714
// Cuda compilation tools, release 13.0, V13.0.88
// Based on NVVM 20.0.0
//

.version 9.0
.target sm_100
.address_size 64

	// .globl	_Z3addiPfS_
.extern .func  (.param .b32 func_retval0) vprintf
(
	.param .b64 vprintf_param_0,
	.param .b64 vprintf_param_1
)
;
.global .align 1 .b8 $str[23] = {73, 110, 100, 101, 120, 58, 32, 37, 100, 44, 32, 83, 116, 114, 105, 100, 101, 58, 32, 37, 100, 10};

.visible .entry _Z3addiPfS_(
	.param .u32 _Z3addiPfS__param_0,
	.param .u64 .ptr .align 1 _Z3addiPfS__param_1,
	.param .u64 .ptr .align 1 _Z3addiPfS__param_2
)
{
	.local .align 8 .b8 	__local_depot0[8];
	.reg .b64 	%SP;
	.reg .b64 	%SPL;
	.reg .pred 	%p<7>;
	.reg .b32 	%r<29>;
	.reg .b32 	%f<16>;
	.reg .b64 	%rd<28>;

	mov.u64 	%SPL, __local_depot0;
	cvta.local.u64 	%SP, %SPL;
	ld.param.u32 	%r11, [_Z3addiPfS__param_0];
	ld.param.u64 	%rd7, [_Z3addiPfS__param_1];
	ld.param.u64 	%rd8, [_Z3addiPfS__param_2];
	cvta.to.global.u64 	%rd1, %rd7;
	cvta.to.global.u64 	%rd2, %rd8;
	add.u64 	%rd9, %SP, 0;
	add.u64 	%rd10, %SPL, 0;
	mov.u32 	%r28, %tid.x;
	mov.u32 	%r2, %ntid.x;
	st.local.v2.u32 	[%rd10], {%r28, %r2};
	mov.u64 	%rd11, $str;
	cvta.global.u64 	%rd12, %rd11;
	{ // callseq 0, 0
	.param .b64 param0;
	st.param.b64 	[param0], %rd12;
	.param .b64 param1;
	st.param.b64 	[param1], %rd9;
	.param .b32 retval0;
	call.uni (retval0), 
	vprintf, 
	(
	param0, 
	param1
	);
	ld.param.b32 	%r12, [retval0];
	} // callseq 0
	setp.ge.s32 	%p1, %r28, %r11;
	@%p1 bra 	$L__BB0_6;
	add.s32 	%r14, %r28, %r2;
	max.u32 	%r15, %r11, %r14;
	setp.lt.u32 	%p2, %r14, %r11;
	selp.u32 	%r16, 1, 0, %p2;
	add.s32 	%r17, %r14, %r16;
	sub.s32 	%r18, %r15, %r17;
	div.u32 	%r19, %r18, %r2;
	add.s32 	%r3, %r19, %r16;
	and.b32  	%r20, %r3, 3;
	setp.eq.s32 	%p3, %r20, 3;
	@%p3 bra 	$L__BB0_4;
	add.s32 	%r21, %r3, 1;
	and.b32  	%r22, %r21, 3;
	mul.wide.u32 	%rd27, %r28, 4;
	mul.wide.u32 	%rd4, %r2, 4;
	neg.s32 	%r26, %r22;
	mad.lo.s32 	%r28, %r2, %r22, %r28;
$L__BB0_3:
	.pragma "nounroll";
	add.s64 	%rd13, %rd2, %rd27;
	ld.global.f32 	%f1, [%rd13];
	add.s64 	%rd14, %rd1, %rd27;
	ld.global.f32 	%f2, [%rd14];
	add.f32 	%f3, %f1, %f2;
	st.global.f32 	[%rd13], %f3;
	add.s64 	%rd27, %rd27, %rd4;
	add.s32 	%r26, %r26, 1;
	setp.ne.s32 	%p4, %r26, 0;
	@%p4 bra 	$L__BB0_3;
$L__BB0_4:
	setp.lt.u32 	%p5, %r3, 3;
	@%p5 bra 	$L__BB0_6;
$L__BB0_5:
	mul.wide.u32 	%rd15, %r28, 4;
	add.s64 	%rd16, %rd2, %rd15;
	ld.global.f32 	%f4, [%rd16];
	add.s64 	%rd17, %rd1, %rd15;
	ld.global.f32 	%f5, [%rd17];
	add.f32 	%f6, %f4, %f5;
	st.global.f32 	[%rd16], %f6;
	add.s32 	%r23, %r28, %r2;
	mul.wide.u32 	%rd18, %r23, 4;
	add.s64 	%rd19, %rd2, %rd18;
	ld.global.f32 	%f7, [%rd19];
	add.s64 	%rd20, %rd1, %rd18;
	ld.global.f32 	%f8, [%rd20];
	add.f32 	%f9, %f7, %f8;
	st.global.f32 	[%rd19], %f9;
	add.s32 	%r24, %r23, %r2;
	mul.wide.u32 	%rd21, %r24, 4;
	add.s64 	%rd22, %rd2, %rd21;
	ld.global.f32 	%f10, [%rd22];
	add.s64 	%rd23, %rd1, %rd21;
	ld.global.f32 	%f11, [%rd23];
	add.f32 	%f12, %f10, %f11;
	st.global.f32 	[%rd22], %f12;
	add.s32 	%r25, %r24, %r2;
	mul.wide.u32 	%rd24, %r25, 4;
	add.s64 	%rd25, %rd2, %rd24;
	ld.global.f32 	%f13, [%rd25];
	add.s64 	%rd26, %rd1, %rd24;
	ld.global.f32 	%f14, [%rd26];
	add.f32 	%f15, %f13, %f14;
	st.global.f32 	[%rd25], %f15;
	add.s32 	%r28, %r25, %r2;
	setp.lt.s32 	%p6, %r28, %r11;
	@%p6 bra 	$L__BB0_5;
$L__BB0_6:
	ret;

}


// ===== COMPILED SASS (sm_100) =====

	.target	sm_100

	.elftype	@"ET_EXEC"


//--------------------- .note.nv.tkinfo           --------------------------
	.section	.note.nv.tkinfo,"",@"SHT_NOTE"
	.sectionflags	@"SHF_NOTE_NV_TKINFO"
	.tkinfo
        /*0018*/ 	.word	0x00000002
        /*0030*/ 	.string	""
        /*0030*/ 	.string	"ptxas"
        /*0030*/ 	.string	"Cuda compilation tools, release 13.0, V13.0.88"
        /*0030*/ 	.string	"Build cuda_13.0.r13.0/compiler.36424714_0"
        /*0030*/ 	.string	"-arch sm_100 -m 64 "



//--------------------- .note.nv.cuinfo           --------------------------
	.section	.note.nv.cuinfo,"",@"SHT_NOTE"
	.sectionflags	@"SHF_NOTE_NV_CUINFO"
        /*0018*/ 	.short	0x0002
        /*001a*/ 	.short	0x0064
        /*001c*/ 	.short	0x0082
	.zero		2


//--------------------- .nv.info                  --------------------------
	.section	.nv.info,"",@"SHT_CUDA_INFO"
	.align	4


	//----- nvinfo : EIATTR_REGCOUNT
	.align		4
        /*0000*/ 	.byte	0x04, 0x2f
        /*0002*/ 	.short	(.L_2 - .L_1)
	.align		4
.L_1:
        /*0004*/ 	.word	index@(_Z3addiPfS_)
        /*0008*/ 	.word	0x0000001e


	//----- nvinfo : EIATTR_FRAME_SIZE
	.align		4
.L_2:
        /*000c*/ 	.byte	0x04, 0x11
        /*000e*/ 	.short	(.L_4 - .L_3)
	.align		4
.L_3:
        /*0010*/ 	.word	index@(_Z3addiPfS_)
        /*0014*/ 	.word	0x00000008


	//----- nvinfo : EIATTR_MIN_STACK_SIZE
	.align		4
.L_4:
        /*0018*/ 	.byte	0x04, 0x12
        /*001a*/ 	.short	(.L_6 - .L_5)
	.align		4
.L_5:
        /*001c*/ 	.word	index@(_Z3addiPfS_)
        /*0020*/ 	.word	0x00000008
.L_6:


//--------------------- .nv.compat                --------------------------
	.section	.nv.compat,"",@"SHT_CUDA_COMPAT_INFO"
	.align	4
        /*0000*/ 	.byte	0x02, 0x09, 0x00, 0x00, 0x02, 0x02, 0x01, 0x00, 0x02, 0x05, 0x05, 0x00, 0x03, 0x07, 0x01, 0x01
        /*0010*/ 	.byte	0x02, 0x03, 0x00, 0x00, 0x02, 0x06, 0x01, 0x00, 0x04, 0x0b, 0x08, 0x00, 0x09, 0x00, 0x00, 0x00
        /*0020*/ 	.byte	0x00, 0x00, 0x00, 0x00


//--------------------- .nv.info._Z3addiPfS_      --------------------------
	.section	.nv.info._Z3addiPfS_,"",@"SHT_CUDA_INFO"
	.sectionflags	@""
	.align	4


	//----- nvinfo : EIATTR_CUDA_API_VERSION
	.align		4
        /*0000*/ 	.byte	0x04, 0x37
        /*0002*/ 	.short	(.L_8 - .L_7)
.L_7:
        /*0004*/ 	.word	0x00000082


	//----- nvinfo : EIATTR_KPARAM_INFO
	.align		4
.L_8:
        /*0008*/ 	.byte	0x04, 0x17
        /*000a*/ 	.short	(.L_10 - .L_9)
.L_9:
        /*000c*/ 	.word	0x00000000
        /*0010*/ 	.short	0x0002
        /*0012*/ 	.short	0x0010
        /*0014*/ 	.byte	0x00, 0xf5, 0x21, 0x00


	//----- nvinfo : EIATTR_KPARAM_INFO
	.align		4
.L_10:
        /*0018*/ 	.byte	0x04, 0x17
        /*001a*/ 	.short	(.L_12 - .L_11)
.L_11:
        /*001c*/ 	.word	0x00000000
        /*0020*/ 	.short	0x0001
        /*0022*/ 	.short	0x0008
        /*0024*/ 	.byte	0x00, 0xf5, 0x21, 0x00


	//----- nvinfo : EIATTR_KPARAM_INFO
	.align		4
.L_12:
        /*0028*/ 	.byte	0x04, 0x17
        /*002a*/ 	.short	(.L_14 - .L_13)
.L_13:
        /*002c*/ 	.word	0x00000000
        /*0030*/ 	.short	0x0000
        /*0032*/ 	.short	0x0000
        /*0034*/ 	.byte	0x00, 0xf0, 0x11, 0x00


	//----- nvinfo : EIATTR_SPARSE_MMA_MASK
	.align		4
.L_14:
        /*0038*/ 	.byte	0x03, 0x50
        /*003a*/ 	.short	0x0000


	//----- nvinfo : EIATTR_MAXREG_COUNT
	.align		4
        /*003c*/ 	.byte	0x03, 0x1b
        /*003e*/ 	.short	0x00ff


	//----- nvinfo : EIATTR_EXTERNS
	.align		4
        /*0040*/ 	.byte	0x04, 0x0f
        /*0042*/ 	.short	(.L_16 - .L_15)


	//   ....[0]....
	.align		4
.L_15:
        /*0044*/ 	.word	index@(vprintf)


	//----- nvinfo : EIATTR_MERCURY_ISA_VERSION
	.align		4
.L_16:
        /*0048*/ 	.byte	0x03, 0x5f
        /*004a*/ 	.short	0x0101


	//----- nvinfo : EIATTR_VRC_CTA_INIT_COUNT
	.align		4
        /*004c*/ 	.byte	0x02, 0x4a
	.zero		1
	.zero		1


	//----- nvinfo : EIATTR_SYSCALL_OFFSETS
	.align		4
        /*0050*/ 	.byte	0x04, 0x46
        /*0052*/ 	.short	(.L_18 - .L_17)


	//   ....[0]....
.L_17:
        /*0054*/ 	.word	0x00000110


	//----- nvinfo : EIATTR_EXIT_INSTR_OFFSETS
	.align		4
.L_18:
        /*0058*/ 	.byte	0x04, 0x1c
        /*005a*/ 	.short	(.L_20 - .L_19)


	//   ....[0]....
.L_19:
        /*005c*/ 	.word	0x00000140


	//   ....[1]....
        /*0060*/ 	.word	0x00000490


	//   ....[2]....
        /*0064*/ 	.word	0x00000700


	//----- nvinfo : EIATTR_CRS_STACK_SIZE
	.align		4
.L_20:
        /*0068*/ 	.byte	0x04, 0x1e
        /*006a*/ 	.short	(.L_22 - .L_21)
.L_21:
        /*006c*/ 	.word	0x00000000


	//----- nvinfo : EIATTR_CBANK_PARAM_SIZE
	.align		4
.L_22:
        /*0070*/ 	.byte	0x03, 0x19
        /*0072*/ 	.short	0x0018


	//----- nvinfo : EIATTR_PARAM_CBANK
	.align		4
        /*0074*/ 	.byte	0x04, 0x0a
        /*0076*/ 	.short	(.L_24 - .L_23)
	.align		4
.L_23:
        /*0078*/ 	.word	index@(.nv.constant0._Z3addiPfS_)
        /*007c*/ 	.short	0x0380
        /*007e*/ 	.short	0x0018


	//----- nvinfo : EIATTR_SW_WAR
	.align		4
.L_24:
        /*0080*/ 	.byte	0x04, 0x36
        /*0082*/ 	.short	(.L_26 - .L_25)
.L_25:
        /*0084*/ 	.word	0x00000008
.L_26:


//--------------------- .nv.callgraph             --------------------------
	.section	.nv.callgraph,"",@"SHT_CUDA_CALLGRAPH"
	.align	4
	.sectionentsize	8
	.align		4
        /*0000*/ 	.word	0x00000000
	.align		4
        /*0004*/ 	.word	0xffffffff
	.align		4
        /*0008*/ 	.word	index@(_Z3addiPfS_)
	.align		4
        /*000c*/ 	.word	index@(vprintf)
	.align		4
        /*0010*/ 	.word	0x00000000
	.align		4
        /*0014*/ 	.word	0xfffffffe
	.align		4
        /*0018*/ 	.word	0x00000000
	.align		4
        /*001c*/ 	.word	0xfffffffd
	.align		4
        /*0020*/ 	.word	0x00000000
	.align		4
        /*0024*/ 	.word	0xfffffffc


//--------------------- .nv.constant4             --------------------------
	.section	.nv.constant4,"a",@progbits
	.align	8
	.align		8
.nv.constant4:
        /*0000*/ 	.dword	vprintf
	.align		8
        /*0008*/ 	.dword	$str


//--------------------- .text._Z3addiPfS_         --------------------------
	.section	.text._Z3addiPfS_,"ax",@progbits
	.align	128
        .global         _Z3addiPfS_
        .type           _Z3addiPfS_,@function
        .size           _Z3addiPfS_,(.L_x_6 - _Z3addiPfS_)
        .other          _Z3addiPfS_,@"STO_CUDA_ENTRY STV_DEFAULT"
_Z3addiPfS_:
.text._Z3addiPfS_:
[----:B------:R-:W0:Y:S01]  /*0000*/  LDC R1, c[0x0][0x37c] ;  /* 0x0000df00ff017b82 */ /* 0x000e220000000800 */
[----:B------:R-:W1:Y:S01]  /*0010*/  S2R R16, SR_TID.X ;  /* 0x0000000000107919 */ /* 0x000e620000002100 */
[----:B------:R-:W2:Y:S06]  /*0020*/  LDCU UR5, c[0x0][0x2fc] ;  /* 0x00005f80ff0577ac */ /* 0x000eac0008000800 */
[----:B------:R-:W1:Y:S01]  /*0030*/  LDC R17, c[0x0][0x360] ;  /* 0x0000d800ff117b82 */ /* 0x000e620000000800 */
[----:B0-----:R-:W-:Y:S01]  /*0040*/  VIADD R1, R1, 0xfffffff8 ;  /* 0xfffffff801017836 */ /* 0x001fe20000000000 */
[----:B------:R-:W-:Y:S01]  /*0050*/  MOV R0, 0x0 ;  /* 0x0000000000007802 */ /* 0x000fe20000000f00 */
[----:B------:R-:W0:Y:S01]  /*0060*/  LDCU UR4, c[0x0][0x2f8] ;  /* 0x00005f00ff0477ac */ /* 0x000e220008000800 */
[----:B------:R-:W3:Y:S04]  /*0070*/  LDCU.64 UR6, c[0x4][0x8] ;  /* 0x01000100ff0677ac */ /* 0x000ee80008000a00 */
[----:B------:R4:W4:Y:S01]  /*0080*/  LDC.64 R2, c[0x4][R0] ;  /* 0x0100000000027b82 */ /* 0x0009220000000a00 */
[----:B------:R-:W1:Y:S01]  /*0090*/  LDCU.64 UR36, c[0x0][0x390] ;  /* 0x00007200ff2477ac */ /* 0x000e620008000a00 */
[----:B------:R-:W4:Y:S01]  /*00a0*/  LDCU.64 UR38, c[0x0][0x388] ;  /* 0x00007100ff2677ac */ /* 0x000f220008000a00 */
[----:B0-----:R-:W-:Y:S01]  /*00b0*/  IADD3 R6, P0, PT, R1, UR4, RZ ;  /* 0x0000000401067c10 */ /* 0x001fe2000ff1e0ff */
[----:B---3--:R-:W-:-:S02]  /*00c0*/  IMAD.U32 R4, RZ, RZ, UR6 ;  /* 0x00000006ff047e24 */ /* 0x008fc4000f8e00ff */
[----:B------:R-:W-:Y:S02]  /*00d0*/  IMAD.U32 R5, RZ, RZ, UR7 ;  /* 0x00000007ff057e24 */ /* 0x000fe4000f8e00ff */
[----:B--2---:R-:W-:Y:S01]  /*00e0*/  IMAD.X R7, RZ, RZ, UR5, P0 ;  /* 0x00000005ff077e24 */ /* 0x004fe200080e06ff */
[----:B-1----:R0:W-:Y:S07]  /*00f0*/  STL.64 [R1], R16 ;  /* 0x0000001001007387 */ /* 0x0021ee0000100a00 */
[----:B------:R-:W-:-:S07]  /*0100*/  LEPC R20, `(.L_x_0) ;  /* 0x000000001014794e */ /* 0x000fce0000000000 */
[----:B0---4-:R-:W-:Y:S05]  /*0110*/  CALL.ABS.NOINC R2 ;  /* 0x0000000002007343 */ /* 0x011fea0003c00000 */
.L_x_0:
[----:B------:R-:W0:Y:S02]  /*0120*/  LDC R3, c[0x0][0x380] ;  /* 0x0000e000ff037b82 */ /* 0x000e240000000800 */
[----:B0-----:R-:W-:-:S13]  /*0130*/  ISETP.GE.AND P0, PT, R16, R3, PT ;  /* 0x000000031000720c */ /* 0x001fda0003f06270 */
[----:B------:R-:W-:Y:S05]  /*0140*/  @P0 EXIT ;  /* 0x000000000000094d */ /* 0x000fea0003800000 */
[----:B------:R-:W0:Y:S01]  /*0150*/  I2F.U32.RP R6, R17 ;  /* 0x0000001100067306 */ /* 0x000e220000209000 */
[----:B------:R-:W-:Y:S01]  /*0160*/  IMAD.IADD R0, R16, 0x1, R17 ;  /* 0x0000000110007824 */ /* 0x000fe200078e0211 */
[----:B------:R-:W-:Y:S01]  /*0170*/  ISETP.NE.U32.AND P2, PT, R17, RZ, PT ;  /* 0x000000ff1100720c */ /* 0x000fe20003f45070 */
[----:B------:R-:W1:Y:S01]  /*0180*/  LDC.64 R20, c[0x0][0x358] ;  /* 0x0000d600ff147b82 */ /* 0x000e620000000a00 */
[----:B------:R-:W-:Y:S02]  /*0190*/  BSSY.RECONVERGENT B0, `(.L_x_1) ;  /* 0x000002f000007945 */ /* 0x000fe40003800200 */
[CC--:B------:R-:W-:Y:S02]  /*01a0*/  ISETP.GE.U32.AND P0, PT, R0.reuse, R3.reuse, PT ;  /* 0x000000030000720c */ /* 0x0c0fe40003f06070 */
[----:B------:R-:W-:Y:S01]  /*01b0*/  VIMNMX.U32 R7, PT, PT, R0, R3, !PT ;  /* 0x0000000300077248 */ /* 0x000fe20007fe0000 */
[----:B0-----:R-:W0:Y:S02]  /*01c0*/  MUFU.RCP R6, R6 ;  /* 0x0000000600067308 */ /* 0x001e240000001000 */
[----:B0-----:R-:W-:-:S06]  /*01d0*/  IADD3 R4, PT, PT, R6, 0xffffffe, RZ ;  /* 0x0ffffffe06047810 */ /* 0x001fcc0007ffe0ff */
[----:B------:R0:W2:Y:S02]  /*01e0*/  F2I.FTZ.U32.TRUNC.NTZ R5, R4 ;  /* 0x0000000400057305 */ /* 0x0000a4000021f000 */
[----:B0-----:R-:W-:Y:S02]  /*01f0*/  IMAD.MOV.U32 R4, RZ, RZ, RZ ;  /* 0x000000ffff047224 */ /* 0x001fe400078e00ff */
[----:B--2---:R-:W-:-:S04]  /*0200*/  IMAD.MOV R2, RZ, RZ, -R5 ;  /* 0x000000ffff027224 */ /* 0x004fc800078e0a05 */
[----:B------:R-:W-:Y:S01]  /*0210*/  IMAD R9, R2, R17, RZ ;  /* 0x0000001102097224 */ /* 0x000fe200078e02ff */
[----:B------:R-:W-:-:S03]  /*0220*/  SEL R2, RZ, 0x1, P0 ;  /* 0x00000001ff027807 */ /* 0x000fc60000000000 */
[----:B------:R-:W-:Y:S01]  /*0230*/  IMAD.HI.U32 R5, R5, R9, R4 ;  /* 0x0000000905057227 */ /* 0x000fe200078e0004 */
[----:B------:R-:W-:-:S05]  /*0240*/  IADD3 R0, PT, PT, R7, -R0, -R2 ;  /* 0x8000000007007210 */ /* 0x000fca0007ffe802 */
[----:B------:R-:W-:-:S05]  /*0250*/  IMAD.HI.U32 R5, R5, R0, RZ ;  /* 0x0000000005057227 */ /* 0x000fca00078e00ff */
[----:B------:R-:W-:-:S05]  /*0260*/  IADD3 R4, PT, PT, -R5, RZ, RZ ;  /* 0x000000ff05047210 */ /* 0x000fca0007ffe1ff */
[----:B------:R-:W-:-:S05]  /*0270*/  IMAD R0, R17, R4, R0 ;  /* 0x0000000411007224 */ /* 0x000fca00078e0200 */
[----:B------:R-:W-:-:S13]  /*0280*/  ISETP.GE.U32.AND P0, PT, R0, R17, PT ;  /* 0x000000110000720c */ /* 0x000fda0003f06070 */
[----:B------:R-:W-:Y:S02]  /*0290*/  @P0 IMAD.IADD R0, R0, 0x1, -R17 ;  /* 0x0000000100000824 */ /* 0x000fe400078e0a11 */
[----:B------:R-:W-:-:S03]  /*02a0*/  @P0 VIADD R5, R5, 0x1 ;  /* 0x0000000105050836 */ /* 0x000fc60000000000 */
[----:B------:R-:W-:-:S13]  /*02b0*/  ISETP.GE.U32.AND P1, PT, R0, R17, PT ;  /* 0x000000110000720c */ /* 0x000fda0003f26070 */
[----:B------:R-:W-:Y:S01]  /*02c0*/  @P1 VIADD R5, R5, 0x1 ;  /* 0x0000000105051836 */ /* 0x000fe20000000000 */
[----:B------:R-:W-:-:S04]  /*02d0*/  @!P2 LOP3.LUT R5, RZ, R17, RZ, 0x33, !PT ;  /* 0x00000011ff05a212 */ /* 0x000fc800078e33ff */
[----:B------:R-:W-:-:S04]  /*02e0*/  IADD3 R0, PT, PT, R2, R5, RZ ;  /* 0x0000000502007210 */ /* 0x000fc80007ffe0ff */
[C---:B------:R-:W-:Y:S02]  /*02f0*/  LOP3.LUT R2, R0.reuse, 0x3, RZ, 0xc0, !PT ;  /* 0x0000000300027812 */ /* 0x040fe400078ec0ff */
[----:B------:R-:W-:Y:S02]  /*0300*/  ISETP.GE.U32.AND P0, PT, R0, 0x3, PT ;  /* 0x000000030000780c */ /* 0x000fe40003f06070 */
[----:B------:R-:W-:-:S13]  /*0310*/  ISETP.NE.AND P1, PT, R2, 0x3, PT ;  /* 0x000000030200780c */ /* 0x000fda0003f25270 */
[----:B-1----:R-:W-:Y:S05]  /*0320*/  @!P1 BRA `(.L_x_2) ;  /* 0x0000000000549947 */ /* 0x002fea0003800000 */
[----:B------:R-:W-:Y:S02]  /*0330*/  VIADD R0, R0, 0x1 ;  /* 0x0000000100007836 */ /* 0x000fe40000000000 */
[----:B------:R-:W-:-:S03]  /*0340*/  IMAD.WIDE.U32 R4, R16, 0x4, RZ ;  /* 0x0000000410047825 */ /* 0x000fc600078e00ff */
[----:B------:R-:W-:-:S05]  /*0350*/  LOP3.LUT R0, R0, 0x3, RZ, 0xc0, !PT ;  /* 0x0000000300007812 */ /* 0x000fca00078ec0ff */
[----:B------:R-:W-:Y:S02]  /*0360*/  IMAD R16, R0, R17, R16 ;  /* 0x0000001100107224 */ /* 0x000fe400078e0210 */
[----:B------:R-:W-:-:S07]  /*0370*/  IMAD.MOV R0, RZ, RZ, -R0 ;  /* 0x000000ffff007224 */ /* 0x000fce00078e0a00 */
.L_x_3:
[C---:B------:R-:W-:Y:S02]  /*0380*/  R2UR UR6, R20.reuse ;  /* 0x00000000140672ca */ /* 0x040fe400000e0000 */
[C---:B------:R-:W-:Y:S02]  /*0390*/  R2UR UR7, R21.reuse ;  /* 0x00000000150772ca */ /* 0x040fe400000e0000 */
[----:B------:R-:W-:Y:S02]  /*03a0*/  R2UR UR4, R20 ;  /* 0x00000000140472ca */ /* 0x000fe400000e0000 */
[----:B------:R-:W-:Y:S02]  /*03b0*/  R2UR UR5, R21 ;  /* 0x00000000150572ca */ /* 0x000fe400000e0000 */
[C---:B------:R-:W-:Y:S02]  /*03c0*/  IADD3 R8, P2, PT, R4.reuse, UR38, RZ ;  /* 0x0000002604087c10 */ /* 0x040fe4000ff5e0ff */
[----:B0-----:R-:W-:-:S02]  /*03d0*/  IADD3 R6, P1, PT, R4, UR36, RZ ;  /* 0x0000002404067c10 */ /* 0x001fc4000ff3e0ff */
[C---:B------:R-:W-:Y:S02]  /*03e0*/  IADD3.X R9, PT, PT, R5.reuse, UR39, RZ, P2, !PT ;  /* 0x0000002705097c10 */ /* 0x040fe400097fe4ff */
[----:B------:R-:W-:-:S04]  /*03f0*/  IADD3.X R7, PT, PT, R5, UR37, RZ, P1, !PT ;  /* 0x0000002505077c10 */ /* 0x000fc80008ffe4ff */
[----:B------:R-:W2:Y:S04]  /*0400*/  LDG.E R9, desc[UR6][R8.64] ;  /* 0x0000000608097981 */ /* 0x000ea8000c1e1900 */
[----:B------:R-:W2:Y:S01]  /*0410*/  LDG.E R2, desc[UR4][R6.64] ;  /* 0x0000000406027981 */ /* 0x000ea2000c1e1900 */
[----:B------:R-:W-:Y:S01]  /*0420*/  IADD3 R0, PT, PT, R0, 0x1, RZ ;  /* 0x0000000100007810 */ /* 0x000fe20007ffe0ff */
[----:B------:R-:W-:-:S03]  /*0430*/  IMAD.WIDE.U32 R4, R17, 0x4, R4 ;  /* 0x0000000411047825 */ /* 0x000fc600078e0004 */
[----:B------:R-:W-:Y:S01]  /*0440*/  ISETP.NE.AND P1, PT, R0, RZ, PT ;  /* 0x000000ff0000720c */ /* 0x000fe20003f25270 */
[----:B--2---:R-:W-:-:S05]  /*0450*/  FADD R11, R2, R9 ;  /* 0x00000009020b7221 */ /* 0x004fca0000000000 */
[----:B------:R0:W-:Y:S07]  /*0460*/  STG.E desc[UR4][R6.64], R11 ;  /* 0x0000000b06007986 */ /* 0x0001ee000c101904 */
[----:B------:R-:W-:Y:S05]  /*0470*/  @P1 BRA `(.L_x_3) ;  /* 0xfffffffc00c01947 */ /* 0x000fea000383ffff */
.L_x_2:
[----:B------:R-:W-:Y:S05]  /*0480*/  BSYNC.RECONVERGENT B0 ;  /* 0x0000000000007941 */ /* 0x000fea0003800200 */
.L_x_1:
[----:B------:R-:W-:Y:S05]  /*0490*/  @!P0 EXIT ;  /* 0x000000000000894d */ /* 0x000fea0003800000 */
.L_x_4:
[----:B0-----:R-:W0:Y:S01]  /*04a0*/  LDC.64 R6, c[0x0][0x388] ;  /* 0x0000e200ff067b82 */ /* 0x001e220000000a00 */
[C---:B------:R-:W-:Y:S02]  /*04b0*/  R2UR UR6, R20.reuse ;  /* 0x00000000140672ca */ /* 0x040fe400000e0000 */
[C---:B------:R-:W-:Y:S02]  /*04c0*/  R2UR UR7, R21.reuse ;  /* 0x00000000150772ca */ /* 0x040fe400000e0000 */
[----:B------:R-:W-:Y:S02]  /*04d0*/  R2UR UR4, R20 ;  /* 0x00000000140472ca */ /* 0x000fe400000e0000 */
[----:B------:R-:W-:Y:S01]  /*04e0*/  R2UR UR5, R21 ;  /* 0x00000000150572ca */ /* 0x000fe200000e0000 */
[----:B--2---:R-:W1:Y:S01]  /*04f0*/  LDC.64 R4, c[0x0][0x390] ;  /* 0x0000e400ff047b82 */ /* 0x004e620000000a00 */
[----:B0-----:R-:W-:-:S07]  /*0500*/  IMAD.WIDE.U32 R10, R16, 0x4, R6 ;  /* 0x00000004100a7825 */ /* 0x001fce00078e0006 */
[----:B------:R-:W2:Y:S01]  /*0510*/  LDG.E R11, desc[UR6][R10.64] ;  /* 0x000000060a0b7981 */ /* 0x000ea2000c1e1900 */
[----:B-1----:R-:W-:-:S05]  /*0520*/  IMAD.WIDE.U32 R12, R16, 0x4, R4 ;  /* 0x00000004100c7825 */ /* 0x002fca00078e0004 */
[----:B------:R-:W2:Y:S01]  /*0530*/  LDG.E R0, desc[UR4][R12.64] ;  /* 0x000000040c007981 */ /* 0x000ea2000c1e1900 */
[----:B------:R-:W-:Y:S02]  /*0540*/  R2UR UR8, R20 ;  /* 0x00000000140872ca */ /* 0x000fe400000e0000 */
[----:B------:R-:W-:Y:S01]  /*0550*/  R2UR UR9, R21 ;  /* 0x00000000150972ca */ /* 0x000fe200000e0000 */
[----:B------:R-:W-:-:S04]  /*0560*/  IMAD.IADD R19, R17, 0x1, R16 ;  /* 0x0000000111137824 */ /* 0x000fc800078e0210 */
[----:B------:R-:W-:-:S04]  /*0570*/  IMAD.WIDE.U32 R14, R19, 0x4, R6 ;  /* 0x00000004130e7825 */ /* 0x000fc800078e0006 */
[----:B------:R-:W-:-:S04]  /*0580*/  IMAD.WIDE.U32 R8, R19, 0x4, R4 ;  /* 0x0000000413087825 */ /* 0x000fc800078e0004 */
[----:B--2---:R-:W-:-:S05]  /*0590*/  FADD R23, R0, R11 ;  /* 0x0000000b00177221 */ /* 0x004fca0000000000 */
[----:B------:R0:W-:Y:S04]  /*05a0*/  STG.E desc[UR4][R12.64], R23 ;  /* 0x000000170c007986 */ /* 0x0001e8000c101904 */
[----:B------:R-:W2:Y:S04]  /*05b0*/  LDG.E R15, desc[UR8][R14.64] ;  /* 0x000000080e0f7981 */ /* 0x000ea8000c1e1900 */
[----:B------:R-:W2:Y:S01]  /*05c0*/  LDG.E R0, desc[UR6][R8.64] ;  /* 0x0000000608007981 */ /* 0x000ea2000c1e1900 */
[----:B------:R-:W-:-:S04]  /*05d0*/  IMAD.IADD R27, R19, 0x1, R17 ;  /* 0x00000001131b7824 */ /* 0x000fc800078e0211 */
[----:B------:R-:W-:-:S04]  /*05e0*/  IMAD.WIDE.U32 R18, R27, 0x4, R6 ;  /* 0x000000041b127825 */ /* 0x000fc800078e0006 */
[----:B------:R-:W-:-:S04]  /*05f0*/  IMAD.WIDE.U32 R10, R27, 0x4, R4 ;  /* 0x000000041b0a7825 */ /* 0x000fc800078e0004 */
[----:B--2---:R-:W-:-:S05]  /*0600*/  FADD R25, R0, R15 ;  /* 0x0000000f00197221 */ /* 0x004fca0000000000 */
[----:B------:R1:W-:Y:S04]  /*0610*/  STG.E desc[UR4][R8.64], R25 ;  /* 0x0000001908007986 */ /* 0x0003e8000c101904 */
[----:B------:R-:W0:Y:S04]  /*0620*/  LDG.E R19, desc[UR8][R18.64] ;  /* 0x0000000812137981 */ /* 0x000e28000c1e1900 */
[----:B------:R-:W0:Y:S01]  /*0630*/  LDG.E R0, desc[UR6][R10.64] ;  /* 0x000000060a007981 */ /* 0x000e22000c1e1900 */
[----:B------:R-:W-:-:S05]  /*0640*/  IADD3 R27, PT, PT, R27, R17, RZ ;  /* 0x000000111b1b7210 */ /* 0x000fca0007ffe0ff */
[----:B------:R-:W-:-:S04]  /*0650*/  IMAD.WIDE.U32 R6, R27, 0x4, R6 ;  /* 0x000000041b067825 */ /* 0x000fc800078e0006 */
[----:B------:R-:W-:-:S04]  /*0660*/  IMAD.WIDE.U32 R4, R27, 0x4, R4 ;  /* 0x000000041b047825 */ /* 0x000fc800078e0004 */
[----:B0-----:R-:W-:-:S05]  /*0670*/  FADD R13, R0, R19 ;  /* 0x00000013000d7221 */ /* 0x001fca0000000000 */
[----:B------:R2:W-:Y:S04]  /*0680*/  STG.E desc[UR4][R10.64], R13 ;  /* 0x0000000d0a007986 */ /* 0x0005e8000c101904 */
[----:B------:R-:W1:Y:S04]  /*0690*/  LDG.E R7, desc[UR8][R6.64] ;  /* 0x0000000806077981 */ /* 0x000e68000c1e1900 */
[----:B------:R-:W1:Y:S01]  /*06a0*/  LDG.E R0, desc[UR6][R4.64] ;  /* 0x0000000604007981 */ /* 0x000e62000c1e1900 */
[----:B------:R-:W-:-:S05]  /*06b0*/  IMAD.IADD R16, R27, 0x1, R17 ;  /* 0x000000011b107824 */ /* 0x000fca00078e0211 */
[----:B------:R-:W-:Y:S01]  /*06c0*/  ISETP.GE.AND P0, PT, R16, R3, PT ;  /* 0x000000031000720c */ /* 0x000fe20003f06270 */
[----:B-1----:R-:W-:-:S05]  /*06d0*/  FADD R9, R0, R7 ;  /* 0x0000000700097221 */ /* 0x002fca0000000000 */
[----:B------:R2:W-:Y:S07]  /*06e0*/  STG.E desc[UR4][R4.64], R9 ;  /* 0x0000000904007986 */ /* 0x0005ee000c101904 */
[----:B------:R-:W-:Y:S05]  /*06f0*/  @!P0 BRA `(.L_x_4) ;  /* 0xfffffffc00688947 */ /* 0x000fea000383ffff */
[----:B------:R-:W-:Y:S05]  /*0700*/  EXIT ;  /* 0x000000000000794d */ /* 0x000fea0003800000 */
.L_x_5:
[----:B------:R-:W-:-:S00]  /*0710*/  BRA `(.L_x_5) ;  /* 0xfffffffc00fc7947 */ /* 0x000fc0000383ffff */
[----:B------:R-:W-:-:S00]  /*0720*/  NOP ;  /* 0x0000000000007918 */ /* 0x000fc00000000000 */
        /* <DEDUP_REMOVED lines=13> */
.L_x_6:


//--------------------- .nv.global.init           --------------------------
	.section	.nv.global.init,"aw",@progbits
.nv.global.init:
	.type		$str,@object
	.size		$str,(.L_0 - $str)
$str:
        /*0000*/ 	.byte	0x49, 0x6e, 0x64, 0x65, 0x78, 0x3a, 0x20, 0x25, 0x64, 0x2c, 0x20, 0x53, 0x74, 0x72, 0x69, 0x64
        /*0010*/ 	.byte	0x65, 0x3a, 0x20, 0x25, 0x64, 0x0a, 0x00
.L_0:


//--------------------- .nv.shared.reserved.0     --------------------------
	.section	.nv.shared.reserved.0,"aw",@nobits
	.weak		__nv_reservedSMEM_offset_0_alias
	.size		__nv_reservedSMEM_offset_0_alias, 0, 64
	.other		__nv_reservedSMEM_offset_0_alias,@"STO_CUDA_RESERVED_SHARED STV_DEFAULT"
__nv_reservedSMEM_offset_0_alias:
	.zero		0
	.zero		64


//--------------------- .nv.constant0._Z3addiPfS_ --------------------------
	.section	.nv.constant0._Z3addiPfS_,"a",@progbits
	.sectionflags	@""
	.align	4
.nv.constant0._Z3addiPfS_:
	.zero		920


//--------------------- SYMBOLS --------------------------

	.type		.nv.reservedSmem.offset0,@object
	.size		.nv.reservedSmem.offset0,0x4
	.type		vprintf,@function
